//
// Generated by NVIDIA NVVM Compiler
//
// Compiler Build ID: CL-36424714
// Cuda compilation tools, release 13.0, V13.0.88
// Based on NVVM 20.0.0
//

.version 9.0
.target sm_100
.address_size 64

	// .globl	persistent_decode_kernel

.visible .entry persistent_decode_kernel(
	.param .u64 .ptr .align 1 persistent_decode_kernel_param_0,
	.param .u32 persistent_decode_kernel_param_1
)
{
	.reg .b32 	%r<2>;

$L__BB0_1:
	mov.b32 	%r1, 100;
	// begin inline asm
	nanosleep.u32 %r1;
	// end inline asm
	bra.uni 	$L__BB0_1;

}


// ===== COMPILED SASS (sm_100) =====

	.target	sm_100

	.elftype	@"ET_EXEC"


//--------------------- .note.nv.tkinfo           --------------------------
	.section	.note.nv.tkinfo,"",@"SHT_NOTE"
	.sectionflags	@"SHF_NOTE_NV_TKINFO"
	.tkinfo
        /*0018*/ 	.word	0x00000002
        /*0030*/ 	.string	""
        /*0030*/ 	.string	"ptxas"
        /*0030*/ 	.string	"Cuda compilation tools, release 13.0, V13.0.88"
        /*0030*/ 	.string	"Build cuda_13.0.r13.0/compiler.36424714_0"
        /*0030*/ 	.string	"-arch sm_100 -m 64 "



//--------------------- .note.nv.cuinfo           --------------------------
	.section	.note.nv.cuinfo,"",@"SHT_NOTE"
	.sectionflags	@"SHF_NOTE_NV_CUINFO"
        /*0018*/ 	.short	0x0002
        /*001a*/ 	.short	0x0064
        /*001c*/ 	.short	0x0082
	.zero		2


//--------------------- .nv.info                  --------------------------
	.section	.nv.info,"",@"SHT_CUDA_INFO"
	.align	4


	//----- nvinfo : EIATTR_REGCOUNT
	.align		4
        /*0000*/ 	.byte	0x04, 0x2f
        /*0002*/ 	.short	(.L_1 - .L_0)
	.align		4
.L_0:
        /*0004*/ 	.word	index@(persistent_decode_kernel)
        /*0008*/ 	.word	0x00000004


	//----- nvinfo : EIATTR_FRAME_SIZE
	.align		4
.L_1:
        /*000c*/ 	.byte	0x04, 0x11
        /*000e*/ 	.short	(.L_3 - .L_2)
	.align		4
.L_2:
        /*0010*/ 	.word	index@(persistent_decode_kernel)
        /*0014*/ 	.word	0x00000000


	//----- nvinfo : EIATTR_MIN_STACK_SIZE
	.align		4
.L_3:
        /*0018*/ 	.byte	0x04, 0x12
        /*001a*/ 	.short	(.L_5 - .L_4)
	.align		4
.L_4:
        /*001c*/ 	.word	index@(persistent_decode_kernel)
        /*0020*/ 	.word	0x00000000
.L_5:


//--------------------- .nv.compat                --------------------------
	.section	.nv.compat,"",@"SHT_CUDA_COMPAT_INFO"
	.align	4
        /*0000*/ 	.byte	0x02, 0x09, 0x00, 0x00, 0x02, 0x02, 0x01, 0x00, 0x02, 0x05, 0x05, 0x00, 0x03, 0x07, 0x01, 0x01
        /*0010*/ 	.byte	0x02, 0x03, 0x00, 0x00, 0x02, 0x06, 0x01, 0x00, 0x04, 0x0b, 0x08, 0x00, 0x09, 0x00, 0x00, 0x00
        /*0020*/ 	.byte	0x00, 0x00, 0x00, 0x00


//--------------------- .nv.info.persistent_decode_kernel --------------------------
	.section	.nv.info.persistent_decode_kernel,"",@"SHT_CUDA_INFO"
	.sectionflags	@""
	.align	4


	//----- nvinfo : EIATTR_CUDA_API_VERSION
	.align		4
        /*0000*/ 	.byte	0x04, 0x37
        /*0002*/ 	.short	(.L_7 - .L_6)
.L_6:
        /*0004*/ 	.word	0x00000082


	//----- nvinfo : EIATTR_KPARAM_INFO
	.align		4
.L_7:
        /*0008*/ 	.byte	0x04, 0x17
        /*000a*/ 	.short	(.L_9 - .L_8)
.L_8:
        /*000c*/ 	.word	0x00000000
        /*0010*/ 	.short	0x0001
        /*0012*/ 	.short	0x0008
        /*0014*/ 	.byte	0x00, 0xf0, 0x11, 0x00


	//----- nvinfo : EIATTR_KPARAM_INFO
	.align		4
.L_9:
        /*0018*/ 	.byte	0x04, 0x17
        /*001a*/ 	.short	(.L_11 - .L_10)
.L_10:
        /*001c*/ 	.word	0x00000000
        /*0020*/ 	.short	0x0000
        /*0022*/ 	.short	0x0000
        /*0024*/ 	.byte	0x00, 0xf5, 0x21, 0x00


	//----- nvinfo : EIATTR_SPARSE_MMA_MASK
	.align		4
.L_11:
        /*0028*/ 	.byte	0x03, 0x50
        /*002a*/ 	.short	0x0000


	//----- nvinfo : EIATTR_MAXREG_COUNT
	.align		4
        /*002c*/ 	.byte	0x03, 0x1b
        /*002e*/ 	.short	0x00ff


	//----- nvinfo : EIATTR_MERCURY_ISA_VERSION
	.align		4
        /*0030*/ 	.byte	0x03, 0x5f
        /*0032*/ 	.short	0x0101


	//----- nvinfo : EIATTR_VRC_CTA_INIT_COUNT
	.align		4
        /*0034*/ 	.byte	0x02, 0x4a
	.zero		1
	.zero		1


	//----- nvinfo : EIATTR_CBANK_PARAM_SIZE
	.align		4
        /*0038*/ 	.byte	0x03, 0x19
        /*003a*/ 	.short	0x000c


	//----- nvinfo : EIATTR_PARAM_CBANK
	.align		4
        /*003c*/ 	.byte	0x04, 0x0a
        /*003e*/ 	.short	(.L_13 - .L_12)
	.align		4
.L_12:
        /*0040*/ 	.word	index@(.nv.constant0.persistent_decode_kernel)
        /*0044*/ 	.short	0x0380
        /*0046*/ 	.short	0x000c


	//----- nvinfo : EIATTR_SW_WAR
	.align		4
.L_13:
        /*0048*/ 	.byte	0x04, 0x36
        /*004a*/ 	.short	(.L_15 - .L_14)
.L_14:
        /*004c*/ 	.word	0x00000008
.L_15:


//--------------------- .nv.callgraph             --------------------------
	.section	.nv.callgraph,"",@"SHT_CUDA_CALLGRAPH"
	.align	4
	.sectionentsize	8
	.align		4
        /*0000*/ 	.word	0x00000000
	.align		4
        /*0004*/ 	.word	0xffffffff
	.align		4
        /*0008*/ 	.word	0x00000000
	.align		4
        /*000c*/ 	.word	0xfffffffe
	.align		4
        /*0010*/ 	.word	0x00000000
	.align		4
        /*0014*/ 	.word	0xfffffffd
	.align		4
        /*0018*/ 	.word	0x00000000
	.align		4
        /*001c*/ 	.word	0xfffffffc


//--------------------- .text.persistent_decode_kernel --------------------------
	.section	.text.persistent_decode_kernel,"ax",@progbits
	.align	128
        .global         persistent_decode_kernel
        .type           persistent_decode_kernel,@function
        .size           persistent_decode_kernel,(.L_x_2 - persistent_decode_kernel)
        .other          persistent_decode_kernel,@"STO_CUDA_ENTRY STV_DEFAULT"
persistent_decode_kernel:
.text.persistent_decode_kernel:
[----:B------:R-:W-:Y:S01]  /*0000*/  LDC R1, c[0x0][0x37c] ;  /* 0x0000df00ff017b82 */ /* 0x000fe20000000800 */
.L_x_0:
[----:B------:R-:W-:Y:S05]  /*0010*/  NANOSLEEP 0x64 ;  /* 0x000000640000795d */ /* 0x000fea0003800000 */
[----:B------:R-:W-:Y:S05]  /*0020*/  BRA `(.L_x_0) ;  /* 0xfffffffc00f87947 */ /* 0x000fea000383ffff */
.L_x_1:
[----:B------:R-:W-:-:S00]  /*0030*/  BRA `(.L_x_1) ;  /* 0xfffffffc00fc7947 */ /* 0x000fc0000383ffff */
[----:B------:R-:W-:-:S00]  /*0040*/  NOP ;  /* 0x0000000000007918 */ /* 0x000fc00000000000 */
        /* <DEDUP_REMOVED lines=11> */
.L_x_2:


//--------------------- .nv.shared.reserved.0     --------------------------
	.section	.nv.shared.reserved.0,"aw",@nobits
	.weak		__nv_reservedSMEM_offset_0_alias
	.size		__nv_reservedSMEM_offset_0_alias, 0, 64
	.other		__nv_reservedSMEM_offset_0_alias,@"STO_CUDA_RESERVED_SHARED STV_DEFAULT"
__nv_reservedSMEM_offset_0_alias:
	.zero		0
	.zero		64


//--------------------- .nv.constant0.persistent_decode_kernel --------------------------
	.section	.nv.constant0.persistent_decode_kernel,"a",@progbits
	.sectionflags	@""
	.align	4
.nv.constant0.persistent_decode_kernel:
	.zero		908


//--------------------- SYMBOLS --------------------------

	.type		.nv.reservedSmem.offset0,@object
	.size		.nv.reservedSmem.offset0,0x4
